	.headerflags	@"EF_CUDA_TEXMODE_UNIFIED EF_CUDA_64BIT_ADDRESS EF_CUDA_ACCELERATORS EF_CUDA_SM90 EF_CUDA_VIRTUAL_SM(EF_CUDA_SM90)"
	.elftype	@"ET_EXEC"


//--------------------- .nv.info                  --------------------------
	.section	.nv.info,"",@"SHT_CUDA_INFO"
	.align	4


	//----- nvinfo : EIATTR_REGCOUNT
	.align		4
        /*0000*/ 	.byte	0x04, 0x2f
        /*0002*/ 	.short	(.L_3 - .L_2)
	.align		4
.L_2:
        /*0004*/ 	.word	index@(triton_poi_fused__native_batch_norm_legit_no_training_add_convolution_8)
        /*0008*/ 	.word	0x00000018


	//----- nvinfo : EIATTR_MIN_STACK_SIZE
	.align		4
.L_3:
        /*000c*/ 	.byte	0x04, 0x12
        /*000e*/ 	.short	(.L_5 - .L_4)
	.align		4
.L_4:
        /*0010*/ 	.word	index@(triton_poi_fused__native_batch_norm_legit_no_training_add_convolution_8)
        /*0014*/ 	.word	0x00000000


	//----- nvinfo : EIATTR_FRAME_SIZE
	.align		4
.L_5:
        /*0018*/ 	.byte	0x04, 0x11
        /*001a*/ 	.short	(.L_7 - .L_6)
	.align		4
.L_6:
        /*001c*/ 	.word	index@(triton_poi_fused__native_batch_norm_legit_no_training_add_convolution_8)
        /*0020*/ 	.word	0x00000000


	//----- nvinfo : EIATTR_MIN_STACK_SIZE
	.align		4
.L_7:
        /*0024*/ 	.byte	0x04, 0x12
        /*0026*/ 	.short	(.L_9 - .L_8)
	.align		4
.L_8:
        /*0028*/ 	.word	index@(triton_poi_fused__native_batch_norm_legit_no_training_add_convolution_8)
        /*002c*/ 	.word	0x00000000
.L_9:


//--------------------- .nv.info.triton_poi_fused__native_batch_norm_legit_no_training_add_convolution_8 --------------------------
	.section	.nv.info.triton_poi_fused__native_batch_norm_legit_no_training_add_convolution_8,"",@"SHT_CUDA_INFO"
	.sectionflags	@""
	.align	4


	//----- nvinfo : EIATTR_CUDA_API_VERSION
	.align		4
        /*0000*/ 	.byte	0x04, 0x37
        /*0002*/ 	.short	(.L_11 - .L_10)
.L_10:
        /*0004*/ 	.word	0x0000007c


	//----- nvinfo : EIATTR_KPARAM_INFO
	.align		4
.L_11:
        /*0008*/ 	.byte	0x04, 0x17
        /*000a*/ 	.short	(.L_13 - .L_12)
.L_12:
        /*000c*/ 	.word	0x00000000
        /*0010*/ 	.short	0x0008
        /*0012*/ 	.short	0x0040
        /*0014*/ 	.byte	0x00, 0xf0, 0x11, 0x00


	//----- nvinfo : EIATTR_KPARAM_INFO
	.align		4
.L_13:
        /*0018*/ 	.byte	0x04, 0x17
        /*001a*/ 	.short	(.L_15 - .L_14)
.L_14:
        /*001c*/ 	.word	0x00000000
        /*0020*/ 	.short	0x0007
        /*0022*/ 	.short	0x0038
        /*0024*/ 	.byte	0x00, 0xf4, 0x21, 0x00


	//----- nvinfo : EIATTR_KPARAM_INFO
	.align		4
.L_15:
        /*0028*/ 	.byte	0x04, 0x17
        /*002a*/ 	.short	(.L_17 - .L_16)
.L_16:
        /*002c*/ 	.word	0x00000000
        /*0030*/ 	.short	0x0006
        /*0032*/ 	.short	0x0030
        /*0034*/ 	.byte	0x00, 0xf4, 0x21, 0x00


	//----- nvinfo : EIATTR_KPARAM_INFO
	.align		4
.L_17:
        /*0038*/ 	.byte	0x04, 0x17
        /*003a*/ 	.short	(.L_19 - .L_18)
.L_18:
        /*003c*/ 	.word	0x00000000
        /*0040*/ 	.short	0x0005
        /*0042*/ 	.short	0x0028
        /*0044*/ 	.byte	0x00, 0xf4, 0x21, 0x00


	//----- nvinfo : EIATTR_KPARAM_INFO
	.align		4
.L_19:
        /*0048*/ 	.byte	0x04, 0x17
        /*004a*/ 	.short	(.L_21 - .L_20)
.L_20:
        /*004c*/ 	.word	0x00000000
        /*0050*/ 	.short	0x0004
        /*0052*/ 	.short	0x0020
        /*0054*/ 	.byte	0x00, 0xf4, 0x21, 0x00


	//----- nvinfo : EIATTR_KPARAM_INFO
	.align		4
.L_21:
        /*0058*/ 	.byte	0x04, 0x17
        /*005a*/ 	.short	(.L_23 - .L_22)
.L_22:
        /*005c*/ 	.word	0x00000000
        /*0060*/ 	.short	0x0003
        /*0062*/ 	.short	0x0018
        /*0064*/ 	.byte	0x00, 0xf4, 0x21, 0x00


	//----- nvinfo : EIATTR_KPARAM_INFO
	.align		4
.L_23:
        /*0068*/ 	.byte	0x04, 0x17
        /*006a*/ 	.short	(.L_25 - .L_24)
.L_24:
        /*006c*/ 	.word	0x00000000
        /*0070*/ 	.short	0x0002
        /*0072*/ 	.short	0x0010
        /*0074*/ 	.byte	0x00, 0xf4, 0x21, 0x00


	//----- nvinfo : EIATTR_KPARAM_INFO
	.align		4
.L_25:
        /*0078*/ 	.byte	0x04, 0x17
        /*007a*/ 	.short	(.L_27 - .L_26)
.L_26:
        /*007c*/ 	.word	0x00000000
        /*0080*/ 	.short	0x0001
        /*0082*/ 	.short	0x0008
        /*0084*/ 	.byte	0x00, 0xf4, 0x21, 0x00


	//----- nvinfo : EIATTR_KPARAM_INFO
	.align		4
.L_27:
        /*0088*/ 	.byte	0x04, 0x17
        /*008a*/ 	.short	(.L_29 - .L_28)
.L_28:
        /*008c*/ 	.word	0x00000000
        /*0090*/ 	.short	0x0000
        /*0092*/ 	.short	0x0000
        /*0094*/ 	.byte	0x00, 0xf4, 0x21, 0x00


	//----- nvinfo : EIATTR_SPARSE_MMA_MASK
	.align		4
.L_29:
        /*0098*/ 	.byte	0x03, 0x50
        /*009a*/ 	.short	0x0000


	//----- nvinfo : EIATTR_MAXREG_COUNT
	.align		4
        /*009c*/ 	.byte	0x03, 0x1b
        /*009e*/ 	.short	0x00ff


	//----- nvinfo : EIATTR_EXIT_INSTR_OFFSETS
	.align		4
        /*00a0*/ 	.byte	0x04, 0x1c
        /*00a2*/ 	.short	(.L_31 - .L_30)


	//   ....[0]....
.L_30:
        /*00a4*/ 	.word	0x000003c0


	//----- nvinfo : EIATTR_REQNTID
	.align		4
.L_31:
        /*00a8*/ 	.byte	0x04, 0x10
        /*00aa*/ 	.short	(.L_33 - .L_32)
.L_32:
        /*00ac*/ 	.word	0x00000080
        /*00b0*/ 	.word	0x00000001
        /*00b4*/ 	.word	0x00000001


	//----- nvinfo : EIATTR_CBANK_PARAM_SIZE
	.align		4
.L_33:
        /*00b8*/ 	.byte	0x03, 0x19
        /*00ba*/ 	.short	0x0044


	//----- nvinfo : EIATTR_PARAM_CBANK
	.align		4
        /*00bc*/ 	.byte	0x04, 0x0a
        /*00be*/ 	.short	(.L_35 - .L_34)
	.align		4
.L_34:
        /*00c0*/ 	.word	index@(.nv.constant0.triton_poi_fused__native_batch_norm_legit_no_training_add_convolution_8)
        /*00c4*/ 	.short	0x0210
        /*00c6*/ 	.short	0x0044


	//----- nvinfo : EIATTR_SW_WAR
	.align		4
.L_35:
        /*00c8*/ 	.byte	0x04, 0x36
        /*00ca*/ 	.short	(.L_37 - .L_36)
.L_36:
        /*00cc*/ 	.word	0x00000008
.L_37:


//--------------------- .nv.callgraph             --------------------------
	.section	.nv.callgraph,"",@"SHT_CUDA_CALLGRAPH"
	.align	4
	.sectionentsize	8
	.align		4
        /*0000*/ 	.word	0x00000000
	.align		4
        /*0004*/ 	.word	0xffffffff
	.align		4
        /*0008*/ 	.word	0x00000000
	.align		4
        /*000c*/ 	.word	0xfffffffe
	.align		4
        /*0010*/ 	.word	0x00000000
	.align		4
        /*0014*/ 	.word	0xfffffffd
	.align		4
        /*0018*/ 	.word	0x00000000
	.align		4
        /*001c*/ 	.word	0xfffffffc


//--------------------- .nv.constant4             --------------------------
	.section	.nv.constant4,"a",@progbits
	.align	8
	.align		8
.nv.constant4:
        /*0000*/ 	.dword	_$_str
	.align		8
        /*0008*/ 	.dword	_$_str_$_2


//--------------------- .text.triton_poi_fused__native_batch_norm_legit_no_training_add_convolution_8 --------------------------
	.section	.text.triton_poi_fused__native_batch_norm_legit_no_training_add_convolution_8,"ax",@progbits
	.align	128
        .global         triton_poi_fused__native_batch_norm_legit_no_training_add_convolution_8
        .type           triton_poi_fused__native_batch_norm_legit_no_training_add_convolution_8,@function
        .size           triton_poi_fused__native_batch_norm_legit_no_training_add_convolution_8,(.L_x_1 - triton_poi_fused__native_batch_norm_legit_no_training_add_convolution_8)
        .other          triton_poi_fused__native_batch_norm_legit_no_training_add_convolution_8,@"STO_CUDA_ENTRY STV_DEFAULT"
triton_poi_fused__native_batch_norm_legit_no_training_add_convolution_8:
.text.triton_poi_fused__native_batch_norm_legit_no_training_add_convolution_8:
[----:B------:R-:W-:Y:S01]  /*0000*/  LDC R1, c[0x0][0x28] ;  /* 0x00000a00ff017b82 */ /* 0x000fe20000000800 */
[----:B------:R-:W1:Y:S01]  /*0010*/  S2R R0, SR_TID.X ;  /* 0x0000000000007919 */ /* 0x000e620000002100 */
[----:B------:R-:W-:-:S06]  /*0020*/  ULDC.64 UR4, c[0x0][0x208] ;  /* 0x0000820000047ab9 */ /* 0x000fcc0000000a00 */
[----:B------:R-:W2:Y:S01]  /*0030*/  LDC.64 R16, c[0x0][0x218] ;  /* 0x00008600ff107b82 */ /* 0x000ea20000000a00 */
[----:B------:R-:W3:Y:S07]  /*0040*/  S2R R5, SR_CTAID.X ;  /* 0x0000000000057919 */ /* 0x000eee0000002500 */
[----:B------:R-:W4:Y:S08]  /*0050*/  LDC.64 R18, c[0x0][0x220] ;  /* 0x00008800ff127b82 */ /* 0x000f300000000a00 */
[----:B------:R-:W5:Y:S08]  /*0060*/  LDC.64 R12, c[0x0][0x230] ;  /* 0x00008c00ff0c7b82 */ /* 0x000f700000000a00 */
[----:B------:R-:W2:Y:S01]  /*0070*/  LDC.64 R10, c[0x0][0x238] ;  /* 0x00008e00ff0a7b82 */ /* 0x000ea20000000a00 */
[----:B-1----:R-:W-:-:S07]  /*0080*/  SHF.L.U32 R0, R0, 0x1, RZ ;  /* 0x0000000100007819 */ /* 0x002fce00000006ff */
[----:B------:R-:W1:Y:S01]  /*0090*/  LDC.64 R6, c[0x0][0x240] ;  /* 0x00009000ff067b82 */ /* 0x000e620000000a00 */
[----:B---3--:R-:W-:Y:S02]  /*00a0*/  SHF.R.S32.HI R3, RZ, 0x17, R5 ;  /* 0x00000017ff037819 */ /* 0x008fe40000011405 */
[----:B------:R-:W-:Y:S02]  /*00b0*/  LOP3.LUT R0, R0, 0xfe, RZ, 0xc0, !PT ;  /* 0x000000fe00007812 */ /* 0x000fe400078ec0ff */
[----:B------:R-:W-:Y:S02]  /*00c0*/  SGXT R3, R3, 0x1 ;  /* 0x000000010303781a */ /* 0x000fe40000000200 */
[----:B------:R-:W-:Y:S02]  /*00d0*/  LEA R0, R5, R0, 0x8 ;  /* 0x0000000005007211 */ /* 0x000fe400078e40ff */
[----:B------:R-:W3:Y:S02]  /*00e0*/  LDC.64 R4, c[0x0][0x228] ;  /* 0x00008a00ff047b82 */ /* 0x000ee40000000a00 */
[----:B------:R-:W-:-:S04]  /*00f0*/  LEA.HI R3, R3, R0, RZ, 0x6 ;  /* 0x0000000003037211 */ /* 0x000fc800078f30ff */
[----:B------:R-:W-:-:S04]  /*0100*/  SHF.R.S32.HI R3, RZ, 0x6, R3 ;  /* 0x00000006ff037819 */ /* 0x000fc80000011403 */
[----:B------:R-:W-:-:S04]  /*0110*/  LEA.HI R2, R3, R3, RZ, 0x5 ;  /* 0x0000000303027211 */ /* 0x000fc800078f28ff */
[----:B------:R-:W-:-:S04]  /*0120*/  LOP3.LUT R2, R2, 0xffffffe0, RZ, 0xc0, !PT ;  /* 0xffffffe002027812 */ /* 0x000fc800078ec0ff */
[----:B------:R-:W-:Y:S02]  /*0130*/  IADD3 R15, R3, -R2, RZ ;  /* 0x80000002030f7210 */ /* 0x000fe40007ffe0ff */
[----:B------:R-:W1:Y:S03]  /*0140*/  LDC.64 R2, c[0x0][0x210] ;  /* 0x00008400ff027b82 */ /* 0x000e660000000a00 */
[----:B---3--:R-:W-:-:S05]  /*0150*/  IMAD.WIDE R4, R15, 0x4, R4 ;  /* 0x000000040f047825 */ /* 0x008fca00078e0204 */
[----:B------:R-:W3:Y:S01]  /*0160*/  LDG.E.EL R8, desc[UR4][R4.64] ;  /* 0x0000000404087981 */ /* 0x000ee2000c2e1900 */
[----:B--2---:R-:W-:-:S04]  /*0170*/  IMAD.WIDE R16, R15, 0x4, R16 ;  /* 0x000000040f107825 */ /* 0x004fc800078e0210 */
[----:B----4-:R-:W-:Y:S01]  /*0180*/  IMAD.WIDE R18, R15, 0x4, R18 ;  /* 0x000000040f127825 */ /* 0x010fe200078e0212 */
[----:B------:R2:W4:Y:S04]  /*0190*/  LDG.E.EL R9, desc[UR4][R16.64] ;  /* 0x0000000410097981 */ /* 0x000528000c2e1900 */
[----:B------:R-:W4:Y:S01]  /*01a0*/  LDG.E.EL R14, desc[UR4][R18.64] ;  /* 0x00000004120e7981 */ /* 0x000f22000c2e1900 */
[----:B01----:R-:W-:-:S05]  /*01b0*/  IMAD.WIDE R2, R0, 0x4, R2 ;  /* 0x0000000400027825 */ /* 0x003fca00078e0202 */
[----:B------:R-:W4:Y:S01]  /*01c0*/  LDG.E.64 R4, desc[UR4][R2.64] ;  /* 0x0000000402047981 */ /* 0x000f22000c1e1b00 */
[----:B-----5:R-:W-:-:S04]  /*01d0*/  IMAD.WIDE R12, R15, 0x4, R12 ;  /* 0x000000040f0c7825 */ /* 0x020fc800078e020c */
[----:B------:R-:W-:Y:S02]  /*01e0*/  IMAD.WIDE R20, R15, 0x4, R10 ;  /* 0x000000040f147825 */ /* 0x000fe400078e020a */
[----:B------:R-:W5:Y:S02]  /*01f0*/  LDG.E.EL R12, desc[UR4][R12.64] ;  /* 0x000000040c0c7981 */ /* 0x000f64000c2e1900 */
[C---:B------:R-:W-:Y:S01]  /*0200*/  IMAD.WIDE R6, R0.reuse, 0x4, R6 ;  /* 0x0000000400067825 */ /* 0x040fe200078e0206 */
[----:B--2---:R-:W-:Y:S01]  /*0210*/  HFMA2.MMA R16, -RZ, RZ, 1.625, 0 ;  /* 0x3e800000ff107435 */ /* 0x004fe200000001ff */
[----:B------:R-:W5:Y:S01]  /*0220*/  LDG.E.EL R21, desc[UR4][R20.64] ;  /* 0x0000000414157981 */ /* 0x000f62000c2e1900 */
[----:B------:R-:W0:Y:S03]  /*0230*/  LDC.64 R10, c[0x0][0x248] ;  /* 0x00009200ff0a7b82 */ /* 0x000e260000000a00 */
[----:B------:R-:W2:Y:S01]  /*0240*/  LDG.E.64 R6, desc[UR4][R6.64] ;  /* 0x0000000406067981 */ /* 0x000ea2000c1e1b00 */
[----:B0-----:R-:W-:-:S04]  /*0250*/  IMAD.WIDE R10, R0, 0x4, R10 ;  /* 0x00000004000a7825 */ /* 0x001fc800078e020a */
[----:B---3--:R-:W-:-:S04]  /*0260*/  FADD R8, R8, 9.9999997473787516356e-06 ;  /* 0x3727c5ac08087421 */ /* 0x008fc80000000000 */
[----:B------:R-:W0:Y:S02]  /*0270*/  MUFU.SQRT R15, R8 ;  /* 0x00000008000f7308 */ /* 0x000e240000002000 */
[C---:B0-----:R-:W-:Y:S02]  /*0280*/  FSETP.GT.AND P0, PT, R15.reuse, 8.50705917302346158658e+37, PT ;  /* 0x7e8000000f00780b */ /* 0x041fe40003f04000 */
[----:B------:R-:W-:-:S11]  /*0290*/  FSETP.GEU.AND P1, PT, R15, 1.175494350822287508e-38, PT ;  /* 0x008000000f00780b */ /* 0x000fd60003f2e000 */
[----:B------:R-:W-:-:S04]  /*02a0*/  @P0 FMUL R15, R15, 0.25 ;  /* 0x3e8000000f0f0820 */ /* 0x000fc80000400000 */
[----:B------:R-:W-:-:S06]  /*02b0*/  @!P1 FMUL R15, R15, 16777216 ;  /* 0x4b8000000f0f9820 */ /* 0x000fcc0000400000 */
[----:B------:R-:W0:Y:S01]  /*02c0*/  MUFU.RCP R15, R15 ;  /* 0x0000000f000f7308 */ /* 0x000e220000001000 */
[----:B------:R-:W-:Y:S01]  /*02d0*/  FSEL R16, R16, 1, P0 ;  /* 0x3f80000010107808 */ /* 0x000fe20000000000 */
[--C-:B----4-:R-:W-:Y:S01]  /*02e0*/  FADD R4, R4, R9.reuse ;  /* 0x0000000904047221 */ /* 0x110fe20000000000 */
[----:B------:R-:W-:-:S03]  /*02f0*/  FADD R5, R5, R9 ;  /* 0x0000000905057221 */ /* 0x000fc60000000000 */
[----:B------:R-:W-:Y:S01]  /*0300*/  @!P1 FMUL R16, R16, 16777216 ;  /* 0x4b80000010109820 */ /* 0x000fe20000400000 */
[C---:B------:R-:W-:Y:S01]  /*0310*/  FADD R8, -R14.reuse, R4 ;  /* 0x000000040e087221 */ /* 0x040fe20000000100 */
[----:B------:R-:W-:Y:S02]  /*0320*/  FADD R14, -R14, R5 ;  /* 0x000000050e0e7221 */ /* 0x000fe40000000100 */
[----:B0-----:R-:W-:-:S04]  /*0330*/  FMUL R9, R15, R16 ;  /* 0x000000100f097220 */ /* 0x001fc80000400000 */
[-C--:B------:R-:W-:Y:S01]  /*0340*/  FMUL R8, R8, R9.reuse ;  /* 0x0000000908087220 */ /* 0x080fe20000400000 */
[----:B------:R-:W-:-:S03]  /*0350*/  FMUL R14, R14, R9 ;  /* 0x000000090e0e7220 */ /* 0x000fc60000400000 */
[C-C-:B-----5:R-:W-:Y:S01]  /*0360*/  FFMA R9, R12.reuse, R8, R21.reuse ;  /* 0x000000080c097223 */ /* 0x160fe20000000015 */
[----:B------:R-:W-:-:S03]  /*0370*/  FFMA R14, R12, R14, R21 ;  /* 0x0000000e0c0e7223 */ /* 0x000fc60000000015 */
[----:B--2---:R-:W-:Y:S01]  /*0380*/  FADD R6, R6, R9 ;  /* 0x0000000906067221 */ /* 0x004fe20000000000 */
[----:B------:R-:W-:Y:S01]  /*0390*/  FADD R7, R7, R14 ;  /* 0x0000000e07077221 */ /* 0x000fe20000000000 */
[----:B------:R-:W-:Y:S04]  /*03a0*/  STG.E.64 desc[UR4][R2.64], R4 ;  /* 0x0000000402007986 */ /* 0x000fe8000c101b04 */
[----:B------:R-:W-:Y:S01]  /*03b0*/  STG.E.64 desc[UR4][R10.64], R6 ;  /* 0x000000060a007986 */ /* 0x000fe2000c101b04 */
[----:B------:R-:W-:Y:S05]  /*03c0*/  EXIT ;  /* 0x000000000000794d */ /* 0x000fea0003800000 */
.L_x_0:
[----:B------:R-:W-:-:S00]  /*03d0*/  BRA `(.L_x_0) ;  /* 0xfffffffc00fc7947 */ /* 0x000fc0000383ffff */
[----:B------:R-:W-:-:S00]  /*03e0*/  NOP ;  /* 0x0000000000007918 */ /* 0x000fc00000000000 */
        /* <DEDUP_REMOVED lines=9> */
.L_x_1:


//--------------------- .nv.global.init           --------------------------
	.section	.nv.global.init,"aw",@progbits
.nv.global.init:
	.type		_$_str,@object
	.size		_$_str,(_$_str_$_2 - _$_str)
_$_str:
        /*0000*/ 	.byte	0x5f, 0x5f, 0x43, 0x55, 0x44, 0x41, 0x5f, 0x46, 0x54, 0x5a, 0x00
	.type		_$_str_$_2,@object
	.size		_$_str_$_2,(.L_1 - _$_str_$_2)
_$_str_$_2:
        /*000b*/ 	.byte	0x5f, 0x5f, 0x43, 0x55, 0x44, 0x41, 0x5f, 0x50, 0x52, 0x45, 0x43, 0x5f, 0x53, 0x51, 0x52, 0x54
        /*001b*/ 	.byte	0x00
.L_1:


//--------------------- .nv.constant0.triton_poi_fused__native_batch_norm_legit_no_training_add_convolution_8 --------------------------
	.section	.nv.constant0.triton_poi_fused__native_batch_norm_legit_no_training_add_convolution_8,"a",@progbits
	.sectionflags	@""
	.align	4
.nv.constant0.triton_poi_fused__native_batch_norm_legit_no_training_add_convolution_8:
	.zero		596
